//
// Generated by NVIDIA NVVM Compiler
//
// Compiler Build ID: CL-36424714
// Cuda compilation tools, release 13.0, V13.0.88
// Based on NVVM 20.0.0
//

.version 9.0
.target sm_100
.address_size 64

	// .globl	kernel

.visible .entry kernel(
	.param .u32 kernel_param_0,
	.param .u32 kernel_param_1,
	.param .u64 .ptr .align 1 kernel_param_2,
	.param .u64 .ptr .align 1 kernel_param_3,
	.param .u64 .ptr .align 1 kernel_param_4
)
{
	.reg .pred 	%p<3>;
	.reg .b32 	%r<14>;
	.reg .b32 	%f<3>;
	.reg .b64 	%rd<16>;

	ld.param.u32 	%r3, [kernel_param_0];
	ld.param.u32 	%r4, [kernel_param_1];
	ld.param.u64 	%rd1, [kernel_param_2];
	ld.param.u64 	%rd2, [kernel_param_3];
	ld.param.u64 	%rd3, [kernel_param_4];
	mov.u32 	%r5, %ntid.x;
	mov.u32 	%r6, %ctaid.x;
	mov.u32 	%r7, %tid.x;
	mad.lo.s32 	%r1, %r5, %r6, %r7;
	shl.b32 	%r8, %r4, 6;
	setp.ge.s32 	%p1, %r1, %r8;
	@%p1 bra 	$L__BB0_3;
	cvta.to.global.u64 	%rd4, %rd2;
	mul.wide.s32 	%rd5, %r1, 4;
	add.s64 	%rd6, %rd4, %rd5;
	ld.global.u32 	%r2, [%rd6];
	setp.eq.s32 	%p2, %r2, -1;
	@%p2 bra 	$L__BB0_3;
	shr.s32 	%r9, %r1, 31;
	shr.u32 	%r10, %r9, 26;
	add.s32 	%r11, %r1, %r10;
	shr.s32 	%r12, %r11, 6;
	mul.lo.s32 	%r13, %r12, %r3;
	cvt.s64.s32 	%rd7, %r13;
	cvt.s64.s32 	%rd8, %r2;
	add.s64 	%rd9, %rd8, %rd7;
	cvta.to.global.u64 	%rd10, %rd3;
	shl.b64 	%rd11, %rd9, 2;
	add.s64 	%rd12, %rd10, %rd11;
	cvta.to.global.u64 	%rd13, %rd1;
	add.s64 	%rd15, %rd13, %rd5;
	ld.global.f32 	%f1, [%rd15];
	atom.global.add.f32 	%f2, [%rd12], %f1;
$L__BB0_3:
	ret;

}


// ===== COMPILED SASS (sm_100) =====

	.target	sm_100

	.elftype	@"ET_EXEC"


//--------------------- .note.nv.tkinfo           --------------------------
	.section	.note.nv.tkinfo,"",@"SHT_NOTE"
	.sectionflags	@"SHF_NOTE_NV_TKINFO"
	.tkinfo
        /*0018*/ 	.word	0x00000002
        /*0030*/ 	.string	""
        /*0030*/ 	.string	"ptxas"
        /*0030*/ 	.string	"Cuda compilation tools, release 13.0, V13.0.88"
        /*0030*/ 	.string	"Build cuda_13.0.r13.0/compiler.36424714_0"
        /*0030*/ 	.string	"-arch sm_100 -m 64 "



//--------------------- .note.nv.cuinfo           --------------------------
	.section	.note.nv.cuinfo,"",@"SHT_NOTE"
	.sectionflags	@"SHF_NOTE_NV_CUINFO"
        /*0018*/ 	.short	0x0002
        /*001a*/ 	.short	0x0064
        /*001c*/ 	.short	0x0082
	.zero		2


//--------------------- .nv.info                  --------------------------
	.section	.nv.info,"",@"SHT_CUDA_INFO"
	.align	4


	//----- nvinfo : EIATTR_REGCOUNT
	.align		4
        /*0000*/ 	.byte	0x04, 0x2f
        /*0002*/ 	.short	(.L_1 - .L_0)
	.align		4
.L_0:
        /*0004*/ 	.word	index@(kernel)
        /*0008*/ 	.word	0x00000008


	//----- nvinfo : EIATTR_FRAME_SIZE
	.align		4
.L_1:
        /*000c*/ 	.byte	0x04, 0x11
        /*000e*/ 	.short	(.L_3 - .L_2)
	.align		4
.L_2:
        /*0010*/ 	.word	index@(kernel)
        /*0014*/ 	.word	0x00000000


	//----- nvinfo : EIATTR_MIN_STACK_SIZE
	.align		4
.L_3:
        /*0018*/ 	.byte	0x04, 0x12
        /*001a*/ 	.short	(.L_5 - .L_4)
	.align		4
.L_4:
        /*001c*/ 	.word	index@(kernel)
        /*0020*/ 	.word	0x00000000
.L_5:


//--------------------- .nv.compat                --------------------------
	.section	.nv.compat,"",@"SHT_CUDA_COMPAT_INFO"
	.align	4
        /*0000*/ 	.byte	0x02, 0x09, 0x00, 0x00, 0x02, 0x02, 0x01, 0x00, 0x02, 0x05, 0x05, 0x00, 0x03, 0x07, 0x01, 0x01
        /*0010*/ 	.byte	0x02, 0x03, 0x00, 0x00, 0x02, 0x06, 0x01, 0x00, 0x04, 0x0b, 0x08, 0x00, 0x09, 0x00, 0x00, 0x00
        /*0020*/ 	.byte	0x00, 0x00, 0x00, 0x00


//--------------------- .nv.info.kernel           --------------------------
	.section	.nv.info.kernel,"",@"SHT_CUDA_INFO"
	.sectionflags	@""
	.align	4


	//----- nvinfo : EIATTR_CUDA_API_VERSION
	.align		4
        /*0000*/ 	.byte	0x04, 0x37
        /*0002*/ 	.short	(.L_7 - .L_6)
.L_6:
        /*0004*/ 	.word	0x00000082


	//----- nvinfo : EIATTR_KPARAM_INFO
	.align		4
.L_7:
        /*0008*/ 	.byte	0x04, 0x17
        /*000a*/ 	.short	(.L_9 - .L_8)
.L_8:
        /*000c*/ 	.word	0x00000000
        /*0010*/ 	.short	0x0004
        /*0012*/ 	.short	0x0018
        /*0014*/ 	.byte	0x00, 0xf5, 0x21, 0x00


	//----- nvinfo : EIATTR_KPARAM_INFO
	.align		4
.L_9:
        /*0018*/ 	.byte	0x04, 0x17
        /*001a*/ 	.short	(.L_11 - .L_10)
.L_10:
        /*001c*/ 	.word	0x00000000
        /*0020*/ 	.short	0x0003
        /*0022*/ 	.short	0x0010
        /*0024*/ 	.byte	0x00, 0xf5, 0x21, 0x00


	//----- nvinfo : EIATTR_KPARAM_INFO
	.align		4
.L_11:
        /*0028*/ 	.byte	0x04, 0x17
        /*002a*/ 	.short	(.L_13 - .L_12)
.L_12:
        /*002c*/ 	.word	0x00000000
        /*0030*/ 	.short	0x0002
        /*0032*/ 	.short	0x0008
        /*0034*/ 	.byte	0x00, 0xf5, 0x21, 0x00


	//----- nvinfo : EIATTR_KPARAM_INFO
	.align		4
.L_13:
        /*0038*/ 	.byte	0x04, 0x17
        /*003a*/ 	.short	(.L_15 - .L_14)
.L_14:
        /*003c*/ 	.word	0x00000000
        /*0040*/ 	.short	0x0001
        /*0042*/ 	.short	0x0004
        /*0044*/ 	.byte	0x00, 0xf0, 0x11, 0x00


	//----- nvinfo : EIATTR_KPARAM_INFO
	.align		4
.L_15:
        /*0048*/ 	.byte	0x04, 0x17
        /*004a*/ 	.short	(.L_17 - .L_16)
.L_16:
        /*004c*/ 	.word	0x00000000
        /*0050*/ 	.short	0x0000
        /*0052*/ 	.short	0x0000
        /*0054*/ 	.byte	0x00, 0xf0, 0x11, 0x00


	//----- nvinfo : EIATTR_SPARSE_MMA_MASK
	.align		4
.L_17:
        /*0058*/ 	.byte	0x03, 0x50
        /*005a*/ 	.short	0x0000


	//----- nvinfo : EIATTR_MAXREG_COUNT
	.align		4
        /*005c*/ 	.byte	0x03, 0x1b
        /*005e*/ 	.short	0x00ff


	//----- nvinfo : EIATTR_MERCURY_ISA_VERSION
	.align		4
        /*0060*/ 	.byte	0x03, 0x5f
        /*0062*/ 	.short	0x0101


	//----- nvinfo : EIATTR_VRC_CTA_INIT_COUNT
	.align		4
        /*0064*/ 	.byte	0x02, 0x4a
	.zero		1
	.zero		1


	//----- nvinfo : EIATTR_EXIT_INSTR_OFFSETS
	.align		4
        /*0068*/ 	.byte	0x04, 0x1c
        /*006a*/ 	.short	(.L_19 - .L_18)


	//   ....[0]....
.L_18:
        /*006c*/ 	.word	0x00000080


	//   ....[1]....
        /*0070*/ 	.word	0x000000e0


	//   ....[2]....
        /*0074*/ 	.word	0x000001e0


	//----- nvinfo : EIATTR_CBANK_PARAM_SIZE
	.align		4
.L_19:
        /*0078*/ 	.byte	0x03, 0x19
        /*007a*/ 	.short	0x0020


	//----- nvinfo : EIATTR_PARAM_CBANK
	.align		4
        /*007c*/ 	.byte	0x04, 0x0a
        /*007e*/ 	.short	(.L_21 - .L_20)
	.align		4
.L_20:
        /*0080*/ 	.word	index@(.nv.constant0.kernel)
        /*0084*/ 	.short	0x0380
        /*0086*/ 	.short	0x0020


	//----- nvinfo : EIATTR_SW_WAR
	.align		4
.L_21:
        /*0088*/ 	.byte	0x04, 0x36
        /*008a*/ 	.short	(.L_23 - .L_22)
.L_22:
        /*008c*/ 	.word	0x00000008
.L_23:


//--------------------- .nv.callgraph             --------------------------
	.section	.nv.callgraph,"",@"SHT_CUDA_CALLGRAPH"
	.align	4
	.sectionentsize	8
	.align		4
        /*0000*/ 	.word	0x00000000
	.align		4
        /*0004*/ 	.word	0xffffffff
	.align		4
        /*0008*/ 	.word	0x00000000
	.align		4
        /*000c*/ 	.word	0xfffffffe
	.align		4
        /*0010*/ 	.word	0x00000000
	.align		4
        /*0014*/ 	.word	0xfffffffd
	.align		4
        /*0018*/ 	.word	0x00000000
	.align		4
        /*001c*/ 	.word	0xfffffffc


//--------------------- .text.kernel              --------------------------
	.section	.text.kernel,"ax",@progbits
	.align	128
        .global         kernel
        .type           kernel,@function
        .size           kernel,(.L_x_1 - kernel)
        .other          kernel,@"STO_CUDA_ENTRY STV_DEFAULT"
kernel:
.text.kernel:
[----:B------:R-:W-:Y:S01]  /*0000*/  LDC R1, c[0x0][0x37c] ;  /* 0x0000df00ff017b82 */ /* 0x000fe20000000800 */
[----:B------:R-:W0:Y:S01]  /*0010*/  S2R R5, SR_CTAID.X ;  /* 0x0000000000057919 */ /* 0x000e220000002500 */
[----:B------:R-:W1:Y:S01]  /*0020*/  LDCU UR4, c[0x0][0x384] ;  /* 0x00007080ff0477ac */ /* 0x000e620008000800 */
[----:B------:R-:W0:Y:S01]  /*0030*/  S2R R0, SR_TID.X ;  /* 0x0000000000007919 */ /* 0x000e220000002100 */
[----:B------:R-:W0:Y:S01]  /*0040*/  LDCU UR5, c[0x0][0x360] ;  /* 0x00006c00ff0577ac */ /* 0x000e220008000800 */
[----:B-1----:R-:W-:Y:S01]  /*0050*/  USHF.L.U32 UR4, UR4, 0x6, URZ ;  /* 0x0000000604047899 */ /* 0x002fe200080006ff */
[----:B0-----:R-:W-:-:S05]  /*0060*/  IMAD R5, R5, UR5, R0 ;  /* 0x0000000505057c24 */ /* 0x001fca000f8e0200 */
[----:B------:R-:W-:-:S13]  /*0070*/  ISETP.GE.AND P0, PT, R5, UR4, PT ;  /* 0x0000000405007c0c */ /* 0x000fda000bf06270 */
[----:B------:R-:W-:Y:S05]  /*0080*/  @P0 EXIT ;  /* 0x000000000000094d */ /* 0x000fea0003800000 */
[----:B------:R-:W0:Y:S01]  /*0090*/  LDC.64 R2, c[0x0][0x390] ;  /* 0x0000e400ff027b82 */ /* 0x000e220000000a00 */
[----:B------:R-:W1:Y:S01]  /*00a0*/  LDCU.64 UR4, c[0x0][0x358] ;  /* 0x00006b00ff0477ac */ /* 0x000e620008000a00 */
[----:B0-----:R-:W-:-:S05]  /*00b0*/  IMAD.WIDE R2, R5, 0x4, R2 ;  /* 0x0000000405027825 */ /* 0x001fca00078e0202 */
[----:B-1----:R-:W2:Y:S02]  /*00c0*/  LDG.E R0, desc[UR4][R2.64] ;  /* 0x0000000402007981 */ /* 0x002ea4000c1e1900 */
[----:B--2---:R-:W-:-:S13]  /*00d0*/  ISETP.NE.AND P0, PT, R0, -0x1, PT ;  /* 0xffffffff0000780c */ /* 0x004fda0003f05270 */
[----:B------:R-:W-:Y:S05]  /*00e0*/  @!P0 EXIT ;  /* 0x000000000000894d */ /* 0x000fea0003800000 */
[----:B------:R-:W0:Y:S01]  /*00f0*/  LDC.64 R2, c[0x0][0x388] ;  /* 0x0000e200ff027b82 */ /* 0x000e220000000a00 */
[----:B------:R-:W1:Y:S01]  /*0100*/  LDCU UR6, c[0x0][0x380] ;  /* 0x00007000ff0677ac */ /* 0x000e620008000800 */
[----:B------:R-:W-:Y:S01]  /*0110*/  SHF.R.S32.HI R4, RZ, 0x1f, R5 ;  /* 0x0000001fff047819 */ /* 0x000fe20000011405 */
[----:B------:R-:W2:Y:S01]  /*0120*/  LDCU.64 UR8, c[0x0][0x398] ;  /* 0x00007300ff0877ac */ /* 0x000ea20008000a00 */
[----:B0-----:R-:W-:-:S06]  /*0130*/  IMAD.WIDE R2, R5, 0x4, R2 ;  /* 0x0000000405027825 */ /* 0x001fcc00078e0202 */
[----:B------:R-:W3:Y:S01]  /*0140*/  LDG.E R3, desc[UR4][R2.64] ;  /* 0x0000000402037981 */ /* 0x000ee2000c1e1900 */
[----:B------:R-:W-:-:S04]  /*0150*/  LEA.HI R4, R4, R5, RZ, 0x6 ;  /* 0x0000000504047211 */ /* 0x000fc800078f30ff */
[----:B------:R-:W-:-:S05]  /*0160*/  SHF.R.S32.HI R4, RZ, 0x6, R4 ;  /* 0x00000006ff047819 */ /* 0x000fca0000011404 */
[----:B-1----:R-:W-:Y:S01]  /*0170*/  IMAD R5, R4, UR6, RZ ;  /* 0x0000000604057c24 */ /* 0x002fe2000f8e02ff */
[----:B------:R-:W-:-:S04]  /*0180*/  SHF.R.S32.HI R4, RZ, 0x1f, R0 ;  /* 0x0000001fff047819 */ /* 0x000fc80000011400 */
[----:B------:R-:W-:-:S04]  /*0190*/  IADD3 R0, P0, PT, R0, R5, RZ ;  /* 0x0000000500007210 */ /* 0x000fc80007f1e0ff */
[----:B------:R-:W-:Y:S02]  /*01a0*/  LEA.HI.X.SX32 R5, R5, R4, 0x1, P0 ;  /* 0x0000000405057211 */ /* 0x000fe400000f0eff */
[----:B--2---:R-:W-:-:S04]  /*01b0*/  LEA R4, P0, R0, UR8, 0x2 ;  /* 0x0000000800047c11 */ /* 0x004fc8000f8010ff */
[----:B------:R-:W-:-:S05]  /*01c0*/  LEA.HI.X R5, R0, UR9, R5, 0x2, P0 ;  /* 0x0000000900057c11 */ /* 0x000fca00080f1405 */
[----:B---3--:R-:W-:Y:S01]  /*01d0*/  REDG.E.ADD.F32.FTZ.RN.STRONG.GPU desc[UR4][R4.64], R3 ;  /* 0x00000003040079a6 */ /* 0x008fe2000c12f304 */
[----:B------:R-:W-:Y:S05]  /*01e0*/  EXIT ;  /* 0x000000000000794d */ /* 0x000fea0003800000 */
.L_x_0:
[----:B------:R-:W-:-:S00]  /*01f0*/  BRA `(.L_x_0) ;  /* 0xfffffffc00fc7947 */ /* 0x000fc0000383ffff */
[----:B------:R-:W-:-:S00]  /*0200*/  NOP ;  /* 0x0000000000007918 */ /* 0x000fc00000000000 */
[----:B------:R-:W-:-:S00]  /*0210*/  NOP ;  /* 0x0000000000007918 */ /* 0x000fc00000000000 */
[----:B------:R-:W-:-:S00]  /*0220*/  NOP ;  /* 0x0000000000007918 */ /* 0x000fc00000000000 */
[----:B------:R-:W-:-:S00]  /*0230*/  NOP ;  /* 0x0000000000007918 */ /* 0x000fc00000000000 */
[----:B------:R-:W-:-:S00]  /*0240*/  NOP ;  /* 0x0000000000007918 */ /* 0x000fc00000000000 */
[----:B------:R-:W-:-:S00]  /*0250*/  NOP ;  /* 0x0000000000007918 */ /* 0x000fc00000000000 */
[----:B------:R-:W-:-:S00]  /*0260*/  NOP ;  /* 0x0000000000007918 */ /* 0x000fc00000000000 */
[----:B------:R-:W-:-:S00]  /*0270*/  NOP ;  /* 0x0000000000007918 */ /* 0x000fc00000000000 */
.L_x_1:


//--------------------- .nv.shared.reserved.0     --------------------------
	.section	.nv.shared.reserved.0,"aw",@nobits
	.weak		__nv_reservedSMEM_offset_0_alias
	.size		__nv_reservedSMEM_offset_0_alias, 0, 64
	.other		__nv_reservedSMEM_offset_0_alias,@"STO_CUDA_RESERVED_SHARED STV_DEFAULT"
__nv_reservedSMEM_offset_0_alias:
	.zero		0
	.zero		64


//--------------------- .nv.constant0.kernel      --------------------------
	.section	.nv.constant0.kernel,"a",@progbits
	.sectionflags	@""
	.align	4
.nv.constant0.kernel:
	.zero		928


//--------------------- SYMBOLS --------------------------

	.type		.nv.reservedSmem.offset0,@object
	.size		.nv.reservedSmem.offset0,0x4
